//
// Generated by NVIDIA NVVM Compiler
//
// Compiler Build ID: CL-36424714
// Cuda compilation tools, release 13.0, V13.0.88
// Based on NVVM 20.0.0
//

.version 9.0
.target sm_100
.address_size 64

	// .globl	_Z10scanKernelPKjiPVjPjj
.global .align 4 .u32 bCount;
.global .align 4 .u32 bCount1;
// _ZZ10scanKernelPKjiPVjPjjE2bi has been demoted
.extern .shared .align 16 .b8 s_data[];

.visible .entry _Z10scanKernelPKjiPVjPjj(
	.param .u64 .ptr .align 1 _Z10scanKernelPKjiPVjPjj_param_0,
	.param .u32 _Z10scanKernelPKjiPVjPjj_param_1,
	.param .u64 .ptr .align 1 _Z10scanKernelPKjiPVjPjj_param_2,
	.param .u64 .ptr .align 1 _Z10scanKernelPKjiPVjPjj_param_3,
	.param .u32 _Z10scanKernelPKjiPVjPjj_param_4
)
{
	.reg .pred 	%p<16>;
	.reg .b32 	%r<76>;
	.reg .b64 	%rd<23>;
	// demoted variable
	.shared .align 4 .u32 _ZZ10scanKernelPKjiPVjPjjE2bi;
	ld.param.u64 	%rd5, [_Z10scanKernelPKjiPVjPjj_param_0];
	ld.param.u32 	%r18, [_Z10scanKernelPKjiPVjPjj_param_1];
	ld.param.u64 	%rd4, [_Z10scanKernelPKjiPVjPjj_param_2];
	ld.param.u64 	%rd6, [_Z10scanKernelPKjiPVjPjj_param_3];
	ld.param.u32 	%r19, [_Z10scanKernelPKjiPVjPjj_param_4];
	cvta.to.global.u64 	%rd1, %rd6;
	cvta.to.global.u64 	%rd2, %rd4;
	cvta.to.global.u64 	%rd3, %rd5;
	mov.u32 	%r1, %tid.x;
	setp.ne.s32 	%p1, %r1, 0;
	@%p1 bra 	$L__BB0_2;
	atom.global.add.u32 	%r20, [bCount], 1;
	st.shared.u32 	[_ZZ10scanKernelPKjiPVjPjjE2bi], %r20;
$L__BB0_2:
	bar.sync 	0;
	ld.shared.u32 	%r21, [_ZZ10scanKernelPKjiPVjPjjE2bi];
	mov.u32 	%r75, %ntid.x;
	shl.b32 	%r3, %r75, 1;
	mad.lo.s32 	%r4, %r3, %r21, %r1;
	add.s32 	%r5, %r4, %r75;
	setp.ge.s32 	%p2, %r4, %r18;
	shl.b32 	%r22, %r1, 2;
	mov.u32 	%r23, s_data;
	add.s32 	%r6, %r23, %r22;
	@%p2 bra 	$L__BB0_4;
	mul.wide.s32 	%rd7, %r4, 4;
	add.s64 	%rd8, %rd3, %rd7;
	ld.global.u32 	%r24, [%rd8];
	shr.u32 	%r25, %r24, %r19;
	and.b32  	%r26, %r25, 1;
	st.shared.u32 	[%r6], %r26;
$L__BB0_4:
	setp.ge.s32 	%p3, %r5, %r18;
	shl.b32 	%r27, %r75, 2;
	add.s32 	%r7, %r6, %r27;
	@%p3 bra 	$L__BB0_6;
	mul.wide.s32 	%rd9, %r5, 4;
	add.s64 	%rd10, %rd3, %rd9;
	ld.global.u32 	%r28, [%rd10];
	shr.u32 	%r29, %r28, %r19;
	and.b32  	%r30, %r29, 1;
	st.shared.u32 	[%r7], %r30;
$L__BB0_6:
	bar.sync 	0;
	shl.b32 	%r32, %r1, 1;
	add.s32 	%r8, %r32, 2;
	mov.b32 	%r74, 1;
$L__BB0_7:
	mul.lo.s32 	%r10, %r74, %r8;
	add.s32 	%r33, %r10, -1;
	setp.ge.u32 	%p4, %r33, %r3;
	@%p4 bra 	$L__BB0_9;
	sub.s32 	%r34, %r10, %r74;
	shl.b32 	%r35, %r34, 2;
	add.s32 	%r37, %r23, %r35;
	ld.shared.u32 	%r38, [%r37+-4];
	shl.b32 	%r39, %r74, 2;
	add.s32 	%r40, %r37, %r39;
	ld.shared.u32 	%r41, [%r40+-4];
	add.s32 	%r42, %r41, %r38;
	st.shared.u32 	[%r40+-4], %r42;
$L__BB0_9:
	bar.sync 	0;
	shl.b32 	%r74, %r74, 1;
	setp.lt.u32 	%p5, %r74, %r3;
	@%p5 bra 	$L__BB0_7;
	setp.ne.s32 	%p6, %r1, 0;
	@%p6 bra 	$L__BB0_14;
	setp.eq.s64 	%p7, %rd4, 0;
	shl.b32 	%r43, %r3, 2;
	add.s32 	%r12, %r23, %r43;
	@%p7 bra 	$L__BB0_13;
	ld.shared.u32 	%r45, [%r12+-4];
	ld.shared.u32 	%r46, [_ZZ10scanKernelPKjiPVjPjjE2bi];
	mul.wide.s32 	%rd11, %r46, 4;
	add.s64 	%rd12, %rd2, %rd11;
	st.volatile.global.u32 	[%rd12], %r45;
$L__BB0_13:
	mov.b32 	%r47, 0;
	st.shared.u32 	[%r12+-4], %r47;
$L__BB0_14:
	bar.sync 	0;
$L__BB0_15:
	mul.lo.s32 	%r14, %r75, %r8;
	add.s32 	%r48, %r14, -1;
	setp.ge.u32 	%p8, %r48, %r3;
	@%p8 bra 	$L__BB0_17;
	shl.b32 	%r49, %r14, 2;
	add.s32 	%r51, %r23, %r49;
	ld.shared.u32 	%r52, [%r51+-4];
	sub.s32 	%r53, %r14, %r75;
	shl.b32 	%r54, %r53, 2;
	add.s32 	%r55, %r23, %r54;
	ld.shared.u32 	%r56, [%r55+-4];
	add.s32 	%r57, %r56, %r52;
	st.shared.u32 	[%r51+-4], %r57;
	st.shared.u32 	[%r55+-4], %r52;
$L__BB0_17:
	bar.sync 	0;
	shr.u32 	%r15, %r75, 1;
	setp.gt.u32 	%p9, %r75, 1;
	mov.u32 	%r75, %r15;
	@%p9 bra 	$L__BB0_15;
	setp.ne.s32 	%p10, %r1, 0;
	@%p10 bra 	$L__BB0_23;
	ld.shared.u32 	%r16, [_ZZ10scanKernelPKjiPVjPjjE2bi];
	setp.lt.s32 	%p11, %r16, 1;
	@%p11 bra 	$L__BB0_22;
$L__BB0_20:
	ld.volatile.global.u32 	%r58, [bCount1];
	setp.lt.s32 	%p12, %r58, %r16;
	@%p12 bra 	$L__BB0_20;
	add.s32 	%r59, %r16, -1;
	mul.wide.u32 	%rd13, %r59, 4;
	add.s64 	%rd14, %rd2, %rd13;
	ld.volatile.global.u32 	%r60, [%rd14];
	mul.wide.u32 	%rd15, %r16, 4;
	add.s64 	%rd16, %rd2, %rd15;
	ld.volatile.global.u32 	%r61, [%rd16];
	add.s32 	%r62, %r61, %r60;
	st.volatile.global.u32 	[%rd16], %r62;
	membar.gl;
$L__BB0_22:
	ld.volatile.global.u32 	%r63, [bCount1];
	add.s32 	%r64, %r63, 1;
	st.volatile.global.u32 	[bCount1], %r64;
$L__BB0_23:
	bar.sync 	0;
	ld.shared.u32 	%r17, [_ZZ10scanKernelPKjiPVjPjjE2bi];
	setp.lt.s32 	%p13, %r17, 1;
	@%p13 bra 	$L__BB0_25;
	add.s32 	%r65, %r17, -1;
	mul.wide.u32 	%rd17, %r65, 4;
	add.s64 	%rd18, %rd2, %rd17;
	ld.volatile.global.u32 	%r66, [%rd18];
	ld.shared.u32 	%r67, [%r6];
	add.s32 	%r68, %r67, %r66;
	st.shared.u32 	[%r6], %r68;
	ld.volatile.global.u32 	%r69, [%rd18];
	ld.shared.u32 	%r70, [%r7];
	add.s32 	%r71, %r70, %r69;
	st.shared.u32 	[%r7], %r71;
$L__BB0_25:
	setp.ge.s32 	%p14, %r4, %r18;
	bar.sync 	0;
	@%p14 bra 	$L__BB0_27;
	ld.shared.u32 	%r72, [%r6];
	mul.wide.s32 	%rd19, %r4, 4;
	add.s64 	%rd20, %rd1, %rd19;
	st.global.u32 	[%rd20], %r72;
$L__BB0_27:
	setp.ge.s32 	%p15, %r5, %r18;
	@%p15 bra 	$L__BB0_29;
	ld.shared.u32 	%r73, [%r7];
	mul.wide.s32 	%rd21, %r5, 4;
	add.s64 	%rd22, %rd1, %rd21;
	st.global.u32 	[%rd22], %r73;
$L__BB0_29:
	ret;

}
	// .globl	_Z10rankKerneliijPjS_S_
.visible .entry _Z10rankKerneliijPjS_S_(
	.param .u32 _Z10rankKerneliijPjS_S__param_0,
	.param .u32 _Z10rankKerneliijPjS_S__param_1,
	.param .u32 _Z10rankKerneliijPjS_S__param_2,
	.param .u64 .ptr .align 1 _Z10rankKerneliijPjS_S__param_3,
	.param .u64 .ptr .align 1 _Z10rankKerneliijPjS_S__param_4,
	.param .u64 .ptr .align 1 _Z10rankKerneliijPjS_S__param_5
)
{
	.reg .pred 	%p<3>;
	.reg .b32 	%r<15>;
	.reg .b64 	%rd<12>;

	ld.param.u32 	%r2, [_Z10rankKerneliijPjS_S__param_0];
	ld.param.u32 	%r4, [_Z10rankKerneliijPjS_S__param_1];
	ld.param.u32 	%r3, [_Z10rankKerneliijPjS_S__param_2];
	ld.param.u64 	%rd1, [_Z10rankKerneliijPjS_S__param_3];
	ld.param.u64 	%rd2, [_Z10rankKerneliijPjS_S__param_4];
	ld.param.u64 	%rd3, [_Z10rankKerneliijPjS_S__param_5];
	mov.u32 	%r5, %ntid.x;
	mov.u32 	%r6, %ctaid.x;
	mov.u32 	%r7, %tid.x;
	mad.lo.s32 	%r1, %r5, %r6, %r7;
	setp.ge.s32 	%p1, %r1, %r4;
	@%p1 bra 	$L__BB1_2;
	cvta.to.global.u64 	%rd4, %rd2;
	cvta.to.global.u64 	%rd5, %rd1;
	cvta.to.global.u64 	%rd6, %rd3;
	mul.wide.s32 	%rd7, %r1, 4;
	add.s64 	%rd8, %rd4, %rd7;
	ld.global.u32 	%r8, [%rd8];
	add.s64 	%rd9, %rd5, %rd7;
	ld.global.u32 	%r9, [%rd9];
	shr.u32 	%r10, %r8, %r2;
	and.b32  	%r11, %r10, 1;
	setp.eq.b32 	%p2, %r11, 1;
	sub.s32 	%r12, %r1, %r9;
	add.s32 	%r13, %r9, %r3;
	selp.b32 	%r14, %r13, %r12, %p2;
	mul.wide.s32 	%rd10, %r14, 4;
	add.s64 	%rd11, %rd6, %rd10;
	st.global.u32 	[%rd11], %r8;
$L__BB1_2:
	ret;

}


// ===== COMPILED SASS (sm_100) =====

	.target	sm_100

	.elftype	@"ET_EXEC"


//--------------------- .note.nv.tkinfo           --------------------------
	.section	.note.nv.tkinfo,"",@"SHT_NOTE"
	.sectionflags	@"SHF_NOTE_NV_TKINFO"
	.tkinfo
        /*0018*/ 	.word	0x00000002
        /*0030*/ 	.string	""
        /*0030*/ 	.string	"ptxas"
        /*0030*/ 	.string	"Cuda compilation tools, release 13.0, V13.0.88"
        /*0030*/ 	.string	"Build cuda_13.0.r13.0/compiler.36424714_0"
        /*0030*/ 	.string	"-arch sm_100 -m 64 "



//--------------------- .note.nv.cuinfo           --------------------------
	.section	.note.nv.cuinfo,"",@"SHT_NOTE"
	.sectionflags	@"SHF_NOTE_NV_CUINFO"
        /*0018*/ 	.short	0x0002
        /*001a*/ 	.short	0x0064
        /*001c*/ 	.short	0x0082
	.zero		2


//--------------------- .nv.info                  --------------------------
	.section	.nv.info,"",@"SHT_CUDA_INFO"
	.align	4


	//----- nvinfo : EIATTR_REGCOUNT
	.align		4
        /*0000*/ 	.byte	0x04, 0x2f
        /*0002*/ 	.short	(.L_3 - .L_2)
	.align		4
.L_2:
        /*0004*/ 	.word	index@(_Z10scanKernelPKjiPVjPjj)
        /*0008*/ 	.word	0x00000010


	//----- nvinfo : EIATTR_FRAME_SIZE
	.align		4
.L_3:
        /*000c*/ 	.byte	0x04, 0x11
        /*000e*/ 	.short	(.L_5 - .L_4)
	.align		4
.L_4:
        /*0010*/ 	.word	index@(_Z10scanKernelPKjiPVjPjj)
        /*0014*/ 	.word	0x00000000


	//----- nvinfo : EIATTR_REGCOUNT
	.align		4
.L_5:
        /*0018*/ 	.byte	0x04, 0x2f
        /*001a*/ 	.short	(.L_7 - .L_6)
	.align		4
.L_6:
        /*001c*/ 	.word	index@(_Z10rankKerneliijPjS_S_)
        /*0020*/ 	.word	0x0000000e


	//----- nvinfo : EIATTR_FRAME_SIZE
	.align		4
.L_7:
        /*0024*/ 	.byte	0x04, 0x11
        /*0026*/ 	.short	(.L_9 - .L_8)
	.align		4
.L_8:
        /*0028*/ 	.word	index@(_Z10rankKerneliijPjS_S_)
        /*002c*/ 	.word	0x00000000


	//----- nvinfo : EIATTR_MIN_STACK_SIZE
	.align		4
.L_9:
        /*0030*/ 	.byte	0x04, 0x12
        /*0032*/ 	.short	(.L_11 - .L_10)
	.align		4
.L_10:
        /*0034*/ 	.word	index@(_Z10rankKerneliijPjS_S_)
        /*0038*/ 	.word	0x00000000


	//----- nvinfo : EIATTR_MIN_STACK_SIZE
	.align		4
.L_11:
        /*003c*/ 	.byte	0x04, 0x12
        /*003e*/ 	.short	(.L_13 - .L_12)
	.align		4
.L_12:
        /*0040*/ 	.word	index@(_Z10scanKernelPKjiPVjPjj)
        /*0044*/ 	.word	0x00000000
.L_13:


//--------------------- .nv.compat                --------------------------
	.section	.nv.compat,"",@"SHT_CUDA_COMPAT_INFO"
	.align	4
        /*0000*/ 	.byte	0x02, 0x09, 0x00, 0x00, 0x02, 0x02, 0x01, 0x00, 0x02, 0x05, 0x05, 0x00, 0x03, 0x07, 0x01, 0x01
        /*0010*/ 	.byte	0x02, 0x03, 0x00, 0x00, 0x02, 0x06, 0x01, 0x00, 0x04, 0x0b, 0x08, 0x00, 0x09, 0x00, 0x00, 0x00
        /*0020*/ 	.byte	0x00, 0x00, 0x00, 0x00


//--------------------- .nv.info._Z10rankKerneliijPjS_S_ --------------------------
	.section	.nv.info._Z10rankKerneliijPjS_S_,"",@"SHT_CUDA_INFO"
	.sectionflags	@""
	.align	4


	//----- nvinfo : EIATTR_CUDA_API_VERSION
	.align		4
        /*0000*/ 	.byte	0x04, 0x37
        /*0002*/ 	.short	(.L_15 - .L_14)
.L_14:
        /*0004*/ 	.word	0x00000082


	//----- nvinfo : EIATTR_KPARAM_INFO
	.align		4
.L_15:
        /*0008*/ 	.byte	0x04, 0x17
        /*000a*/ 	.short	(.L_17 - .L_16)
.L_16:
        /*000c*/ 	.word	0x00000000
        /*0010*/ 	.short	0x0005
        /*0012*/ 	.short	0x0020
        /*0014*/ 	.byte	0x00, 0xf5, 0x21, 0x00


	//----- nvinfo : EIATTR_KPARAM_INFO
	.align		4
.L_17:
        /*0018*/ 	.byte	0x04, 0x17
        /*001a*/ 	.short	(.L_19 - .L_18)
.L_18:
        /*001c*/ 	.word	0x00000000
        /*0020*/ 	.short	0x0004
        /*0022*/ 	.short	0x0018
        /*0024*/ 	.byte	0x00, 0xf5, 0x21, 0x00


	//----- nvinfo : EIATTR_KPARAM_INFO
	.align		4
.L_19:
        /*0028*/ 	.byte	0x04, 0x17
        /*002a*/ 	.short	(.L_21 - .L_20)
.L_20:
        /*002c*/ 	.word	0x00000000
        /*0030*/ 	.short	0x0003
        /*0032*/ 	.short	0x0010
        /*0034*/ 	.byte	0x00, 0xf5, 0x21, 0x00


	//----- nvinfo : EIATTR_KPARAM_INFO
	.align		4
.L_21:
        /*0038*/ 	.byte	0x04, 0x17
        /*003a*/ 	.short	(.L_23 - .L_22)
.L_22:
        /*003c*/ 	.word	0x00000000
        /*0040*/ 	.short	0x0002
        /*0042*/ 	.short	0x0008
        /*0044*/ 	.byte	0x00, 0xf0, 0x11, 0x00


	//----- nvinfo : EIATTR_KPARAM_INFO
	.align		4
.L_23:
        /*0048*/ 	.byte	0x04, 0x17
        /*004a*/ 	.short	(.L_25 - .L_24)
.L_24:
        /*004c*/ 	.word	0x00000000
        /*0050*/ 	.short	0x0001
        /*0052*/ 	.short	0x0004
        /*0054*/ 	.byte	0x00, 0xf0, 0x11, 0x00


	//----- nvinfo : EIATTR_KPARAM_INFO
	.align		4
.L_25:
        /*0058*/ 	.byte	0x04, 0x17
        /*005a*/ 	.short	(.L_27 - .L_26)
.L_26:
        /*005c*/ 	.word	0x00000000
        /*0060*/ 	.short	0x0000
        /*0062*/ 	.short	0x0000
        /*0064*/ 	.byte	0x00, 0xf0, 0x11, 0x00


	//----- nvinfo : EIATTR_SPARSE_MMA_MASK
	.align		4
.L_27:
        /*0068*/ 	.byte	0x03, 0x50
        /*006a*/ 	.short	0x0000


	//----- nvinfo : EIATTR_MAXREG_COUNT
	.align		4
        /*006c*/ 	.byte	0x03, 0x1b
        /*006e*/ 	.short	0x00ff


	//----- nvinfo : EIATTR_MERCURY_ISA_VERSION
	.align		4
        /*0070*/ 	.byte	0x03, 0x5f
        /*0072*/ 	.short	0x0101


	//----- nvinfo : EIATTR_VRC_CTA_INIT_COUNT
	.align		4
        /*0074*/ 	.byte	0x02, 0x4a
	.zero		1
	.zero		1


	//----- nvinfo : EIATTR_EXIT_INSTR_OFFSETS
	.align		4
        /*0078*/ 	.byte	0x04, 0x1c
        /*007a*/ 	.short	(.L_29 - .L_28)


	//   ....[0]....
.L_28:
        /*007c*/ 	.word	0x00000070


	//   ....[1]....
        /*0080*/ 	.word	0x00000190


	//----- nvinfo : EIATTR_CBANK_PARAM_SIZE
	.align		4
.L_29:
        /*0084*/ 	.byte	0x03, 0x19
        /*0086*/ 	.short	0x0028


	//----- nvinfo : EIATTR_PARAM_CBANK
	.align		4
        /*0088*/ 	.byte	0x04, 0x0a
        /*008a*/ 	.short	(.L_31 - .L_30)
	.align		4
.L_30:
        /*008c*/ 	.word	index@(.nv.constant0._Z10rankKerneliijPjS_S_)
        /*0090*/ 	.short	0x0380
        /*0092*/ 	.short	0x0028


	//----- nvinfo : EIATTR_SW_WAR
	.align		4
.L_31:
        /*0094*/ 	.byte	0x04, 0x36
        /*0096*/ 	.short	(.L_33 - .L_32)
.L_32:
        /*0098*/ 	.word	0x00000008
.L_33:


//--------------------- .nv.info._Z10scanKernelPKjiPVjPjj --------------------------
	.section	.nv.info._Z10scanKernelPKjiPVjPjj,"",@"SHT_CUDA_INFO"
	.sectionflags	@""
	.align	4


	//----- nvinfo : EIATTR_CUDA_API_VERSION
	.align		4
        /*0000*/ 	.byte	0x04, 0x37
        /*0002*/ 	.short	(.L_35 - .L_34)
.L_34:
        /*0004*/ 	.word	0x00000082


	//----- nvinfo : EIATTR_KPARAM_INFO
	.align		4
.L_35:
        /*0008*/ 	.byte	0x04, 0x17
        /*000a*/ 	.short	(.L_37 - .L_36)
.L_36:
        /*000c*/ 	.word	0x00000000
        /*0010*/ 	.short	0x0004
        /*0012*/ 	.short	0x0020
        /*0014*/ 	.byte	0x00, 0xf0, 0x11, 0x00


	//----- nvinfo : EIATTR_KPARAM_INFO
	.align		4
.L_37:
        /*0018*/ 	.byte	0x04, 0x17
        /*001a*/ 	.short	(.L_39 - .L_38)
.L_38:
        /*001c*/ 	.word	0x00000000
        /*0020*/ 	.short	0x0003
        /*0022*/ 	.short	0x0018
        /*0024*/ 	.byte	0x00, 0xf5, 0x21, 0x00


	//----- nvinfo : EIATTR_KPARAM_INFO
	.align		4
.L_39:
        /*0028*/ 	.byte	0x04, 0x17
        /*002a*/ 	.short	(.L_41 - .L_40)
.L_40:
        /*002c*/ 	.word	0x00000000
        /*0030*/ 	.short	0x0002
        /*0032*/ 	.short	0x0010
        /*0034*/ 	.byte	0x00, 0xf5, 0x21, 0x00


	//----- nvinfo : EIATTR_KPARAM_INFO
	.align		4
.L_41:
        /*0038*/ 	.byte	0x04, 0x17
        /*003a*/ 	.short	(.L_43 - .L_42)
.L_42:
        /*003c*/ 	.word	0x00000000
        /*0040*/ 	.short	0x0001
        /*0042*/ 	.short	0x0008
        /*0044*/ 	.byte	0x00, 0xf0, 0x11, 0x00


	//----- nvinfo : EIATTR_KPARAM_INFO
	.align		4
.L_43:
        /*0048*/ 	.byte	0x04, 0x17
        /*004a*/ 	.short	(.L_45 - .L_44)
.L_44:
        /*004c*/ 	.word	0x00000000
        /*0050*/ 	.short	0x0000
        /*0052*/ 	.short	0x0000
        /*0054*/ 	.byte	0x00, 0xf5, 0x21, 0x00


	//----- nvinfo : EIATTR_SPARSE_MMA_MASK
	.align		4
.L_45:
        /*0058*/ 	.byte	0x03, 0x50
        /*005a*/ 	.short	0x0000


	//----- nvinfo : EIATTR_MAXREG_COUNT
	.align		4
        /*005c*/ 	.byte	0x03, 0x1b
        /*005e*/ 	.short	0x00ff


	//----- nvinfo : EIATTR_NUM_BARRIERS
	.align		4
        /*0060*/ 	.byte	0x02, 0x4c
        /*0062*/ 	.byte	0x01
	.zero		1


	//----- nvinfo : EIATTR_MERCURY_ISA_VERSION
	.align		4
        /*0064*/ 	.byte	0x03, 0x5f
        /*0066*/ 	.short	0x0101


	//----- nvinfo : EIATTR_VRC_CTA_INIT_COUNT
	.align		4
        /*0068*/ 	.byte	0x02, 0x4a
	.zero		1
	.zero		1


	//----- nvinfo : EIATTR_EXIT_INSTR_OFFSETS
	.align		4
        /*006c*/ 	.byte	0x04, 0x1c
        /*006e*/ 	.short	(.L_47 - .L_46)


	//   ....[0]....
.L_46:
        /*0070*/ 	.word	0x00000970


	//   ....[1]....
        /*0074*/ 	.word	0x000009c0


	//----- nvinfo : EIATTR_CRS_STACK_SIZE
	.align		4
.L_47:
        /*0078*/ 	.byte	0x04, 0x1e
        /*007a*/ 	.short	(.L_49 - .L_48)
.L_48:
        /*007c*/ 	.word	0x00000000


	//----- nvinfo : EIATTR_CBANK_PARAM_SIZE
	.align		4
.L_49:
        /*0080*/ 	.byte	0x03, 0x19
        /*0082*/ 	.short	0x0024


	//----- nvinfo : EIATTR_PARAM_CBANK
	.align		4
        /*0084*/ 	.byte	0x04, 0x0a
        /*0086*/ 	.short	(.L_51 - .L_50)
	.align		4
.L_50:
        /*0088*/ 	.word	index@(.nv.constant0._Z10scanKernelPKjiPVjPjj)
        /*008c*/ 	.short	0x0380
        /*008e*/ 	.short	0x0024


	//----- nvinfo : EIATTR_SW_WAR
	.align		4
.L_51:
        /*0090*/ 	.byte	0x04, 0x36
        /*0092*/ 	.short	(.L_53 - .L_52)
.L_52:
        /*0094*/ 	.word	0x00000008
.L_53:


//--------------------- .nv.callgraph             --------------------------
	.section	.nv.callgraph,"",@"SHT_CUDA_CALLGRAPH"
	.align	4
	.sectionentsize	8
	.align		4
        /*0000*/ 	.word	0x00000000
	.align		4
        /*0004*/ 	.word	0xffffffff
	.align		4
        /*0008*/ 	.word	0x00000000
	.align		4
        /*000c*/ 	.word	0xfffffffe
	.align		4
        /*0010*/ 	.word	0x00000000
	.align		4
        /*0014*/ 	.word	0xfffffffd
	.align		4
        /*0018*/ 	.word	0x00000000
	.align		4
        /*001c*/ 	.word	0xfffffffc


//--------------------- .nv.constant4             --------------------------
	.section	.nv.constant4,"a",@progbits
	.align	8
	.align		8
.nv.constant4:
        /*0000*/ 	.dword	bCount
	.align		8
        /*0008*/ 	.dword	bCount1


//--------------------- .text._Z10rankKerneliijPjS_S_ --------------------------
	.section	.text._Z10rankKerneliijPjS_S_,"ax",@progbits
	.align	128
        .global         _Z10rankKerneliijPjS_S_
        .type           _Z10rankKerneliijPjS_S_,@function
        .size           _Z10rankKerneliijPjS_S_,(.L_x_12 - _Z10rankKerneliijPjS_S_)
        .other          _Z10rankKerneliijPjS_S_,@"STO_CUDA_ENTRY STV_DEFAULT"
_Z10rankKerneliijPjS_S_:
.text._Z10rankKerneliijPjS_S_:
[----:B------:R-:W-:Y:S01]  /*0000*/  LDC R1, c[0x0][0x37c] ;  /* 0x0000df00ff017b82 */ /* 0x000fe20000000800 */
[----:B------:R-:W0:Y:S01]  /*0010*/  S2R R9, SR_CTAID.X ;  /* 0x0000000000097919 */ /* 0x000e220000002500 */
[----:B------:R-:W0:Y:S01]  /*0020*/  LDCU UR4, c[0x0][0x360] ;  /* 0x00006c00ff0477ac */ /* 0x000e220008000800 */
[----:B------:R-:W0:Y:S01]  /*0030*/  S2R R0, SR_TID.X ;  /* 0x0000000000007919 */ /* 0x000e220000002100 */
[----:B------:R-:W1:Y:S01]  /*0040*/  LDCU UR5, c[0x0][0x384] ;  /* 0x00007080ff0577ac */ /* 0x000e620008000800 */
[----:B0-----:R-:W-:-:S05]  /*0050*/  IMAD R9, R9, UR4, R0 ;  /* 0x0000000409097c24 */ /* 0x001fca000f8e0200 */
[----:B-1----:R-:W-:-:S13]  /*0060*/  ISETP.GE.AND P0, PT, R9, UR5, PT ;  /* 0x0000000509007c0c */ /* 0x002fda000bf06270 */
[----:B------:R-:W-:Y:S05]  /*0070*/  @P0 EXIT ;  /* 0x000000000000094d */ /* 0x000fea0003800000 */
[----:B------:R-:W0:Y:S01]  /*0080*/  LDC.64 R2, c[0x0][0x398] ;  /* 0x0000e600ff027b82 */ /* 0x000e220000000a00 */
[----:B------:R-:W1:Y:S01]  /*0090*/  LDCU.64 UR4, c[0x0][0x358] ;  /* 0x00006b00ff0477ac */ /* 0x000e620008000a00 */
[----:B------:R-:W2:Y:S06]  /*00a0*/  LDCU UR6, c[0x0][0x380] ;  /* 0x00007000ff0677ac */ /* 0x000eac0008000800 */
[----:B------:R-:W3:Y:S08]  /*00b0*/  LDC.64 R4, c[0x0][0x390] ;  /* 0x0000e400ff047b82 */ /* 0x000ef00000000a00 */
[----:B------:R-:W4:Y:S01]  /*00c0*/  LDC.64 R6, c[0x0][0x3a0] ;  /* 0x0000e800ff067b82 */ /* 0x000f220000000a00 */
[----:B0-----:R-:W-:-:S05]  /*00d0*/  IMAD.WIDE R2, R9, 0x4, R2 ;  /* 0x0000000409027825 */ /* 0x001fca00078e0202 */
[----:B-1----:R-:W2:Y:S01]  /*00e0*/  LDG.E R11, desc[UR4][R2.64] ;  /* 0x00000004020b7981 */ /* 0x002ea2000c1e1900 */
[----:B---3--:R-:W-:-:S06]  /*00f0*/  IMAD.WIDE R4, R9, 0x4, R4 ;  /* 0x0000000409047825 */ /* 0x008fcc00078e0204 */
[----:B------:R-:W3:Y:S01]  /*0100*/  LDG.E R4, desc[UR4][R4.64] ;  /* 0x0000000404047981 */ /* 0x000ee2000c1e1900 */
[----:B--2---:R-:W-:Y:S01]  /*0110*/  SHF.R.U32.HI R0, RZ, UR6, R11 ;  /* 0x00000006ff007c19 */ /* 0x004fe2000801160b */
[----:B------:R-:W0:Y:S03]  /*0120*/  LDCU UR6, c[0x0][0x388] ;  /* 0x00007100ff0677ac */ /* 0x000e260008000800 */
[----:B------:R-:W-:-:S04]  /*0130*/  LOP3.LUT R0, R0, 0x1, RZ, 0xc0, !PT ;  /* 0x0000000100007812 */ /* 0x000fc800078ec0ff */
[----:B------:R-:W-:Y:S02]  /*0140*/  ISETP.NE.U32.AND P0, PT, R0, 0x1, PT ;  /* 0x000000010000780c */ /* 0x000fe40003f05070 */
[----:B---3--:R-:W-:-:S11]  /*0150*/  IADD3 R9, PT, PT, R9, -R4, RZ ;  /* 0x8000000409097210 */ /* 0x008fd60007ffe0ff */
[----:B0-----:R-:W-:-:S05]  /*0160*/  @!P0 IADD3 R9, PT, PT, R4, UR6, RZ ;  /* 0x0000000604098c10 */ /* 0x001fca000fffe0ff */
[----:B----4-:R-:W-:-:S05]  /*0170*/  IMAD.WIDE R2, R9, 0x4, R6 ;  /* 0x0000000409027825 */ /* 0x010fca00078e0206 */
[----:B------:R-:W-:Y:S01]  /*0180*/  STG.E desc[UR4][R2.64], R11 ;  /* 0x0000000b02007986 */ /* 0x000fe2000c101904 */
[----:B------:R-:W-:Y:S05]  /*0190*/  EXIT ;  /* 0x000000000000794d */ /* 0x000fea0003800000 */
.L_x_0:
[----:B------:R-:W-:-:S00]  /*01a0*/  BRA `(.L_x_0) ;  /* 0xfffffffc00fc7947 */ /* 0x000fc0000383ffff */
[----:B------:R-:W-:-:S00]  /*01b0*/  NOP ;  /* 0x0000000000007918 */ /* 0x000fc00000000000 */
        /* <DEDUP_REMOVED lines=12> */
.L_x_12:


//--------------------- .text._Z10scanKernelPKjiPVjPjj --------------------------
	.section	.text._Z10scanKernelPKjiPVjPjj,"ax",@progbits
	.align	128
        .global         _Z10scanKernelPKjiPVjPjj
        .type           _Z10scanKernelPKjiPVjPjj,@function
        .size           _Z10scanKernelPKjiPVjPjj,(.L_x_13 - _Z10scanKernelPKjiPVjPjj)
        .other          _Z10scanKernelPKjiPVjPjj,@"STO_CUDA_ENTRY STV_DEFAULT"
_Z10scanKernelPKjiPVjPjj:
.text._Z10scanKernelPKjiPVjPjj:
[----:B------:R-:W-:Y:S01]  /*0000*/  LDC R1, c[0x0][0x37c] ;  /* 0x0000df00ff017b82 */ /* 0x000fe20000000800 */
[----:B------:R-:W0:Y:S01]  /*0010*/  S2R R5, SR_TID.X ;  /* 0x0000000000057919 */ /* 0x000e220000002100 */
[----:B------:R-:W1:Y:S01]  /*0020*/  LDCU.64 UR10, c[0x0][0x358] ;  /* 0x00006b00ff0a77ac */ /* 0x000e620008000a00 */
[----:B------:R-:W-:Y:S01]  /*0030*/  BSSY.RECONVERGENT B0, `(.L_x_1) ;  /* 0x000000a000007945 */ /* 0x000fe20003800200 */
[----:B0-----:R-:W-:-:S13]  /*0040*/  ISETP.NE.AND P0, PT, R5, RZ, PT ;  /* 0x000000ff0500720c */ /* 0x001fda0003f05270 */
[----:B-1----:R-:W-:Y:S05]  /*0050*/  @P0 BRA `(.L_x_2) ;  /* 0x00000000001c0947 */ /* 0x002fea0003800000 */
[----:B------:R-:W0:Y:S01]  /*0060*/  LDC.64 R2, c[0x4][RZ] ;  /* 0x01000000ff027b82 */ /* 0x000e220000000a00 */
[----:B------:R-:W-:-:S05]  /*0070*/  IMAD.MOV.U32 R7, RZ, RZ, 0x1 ;  /* 0x00000001ff077424 */ /* 0x000fca00078e00ff */
[----:B0-----:R-:W2:Y:S02]  /*0080*/  ATOMG.E.ADD.STRONG.GPU PT, R2, desc[UR10][R2.64], R7 ;  /* 0x80000007020279a8 */ /* 0x001ea400081ef10a */
[----:B------:R-:W0:Y:S01]  /*0090*/  S2UR UR5, SR_CgaCtaId ;  /* 0x00000000000579c3 */ /* 0x000e220000008800 */
[----:B------:R-:W-:Y:S02]  /*00a0*/  UMOV UR4, 0x400 ;  /* 0x0000040000047882 */ /* 0x000fe40000000000 */
[----:B0-----:R-:W-:-:S09]  /*00b0*/  ULEA UR4, UR5, UR4, 0x18 ;  /* 0x0000000405047291 */ /* 0x001fd2000f8ec0ff */
[----:B--2---:R0:W-:Y:S03]  /*00c0*/  STS [UR4], R2 ;  /* 0x00000002ff007988 */ /* 0x0041e60008000804 */
.L_x_2:
[----:B------:R-:W-:Y:S05]  /*00d0*/  BSYNC.RECONVERGENT B0 ;  /* 0x0000000000007941 */ /* 0x000fea0003800200 */
.L_x_1:
[----:B------:R-:W1:Y:S08]  /*00e0*/  S2UR UR5, SR_CgaCtaId ;  /* 0x00000000000579c3 */ /* 0x000e700000008800 */
[----:B------:R-:W-:Y:S06]  /*00f0*/  BAR.SYNC.DEFER_BLOCKING 0x0 ;  /* 0x0000000000007b1d */ /* 0x000fec0000010000 */
[----:B------:R-:W-:Y:S01]  /*0100*/  UMOV UR4, 0x400 ;  /* 0x0000040000047882 */ /* 0x000fe20000000000 */
[----:B------:R-:W2:Y:S01]  /*0110*/  LDCU UR9, c[0x0][0x360] ;  /* 0x00006c00ff0977ac */ /* 0x000ea20008000800 */
[----:B-1----:R-:W-:-:S02]  /*0120*/  ULEA UR6, UR5, UR4, 0x18 ;  /* 0x0000000405067291 */ /* 0x002fc4000f8ec0ff */
[----:B--2---:R-:W-:-:S07]  /*0130*/  USHF.L.U32 UR7, UR9, 0x1, URZ ;  /* 0x0000000109077899 */ /* 0x004fce00080006ff */
[----:B0-----:R-:W0:Y:S02]  /*0140*/  LDS R2, [UR6] ;  /* 0x00000006ff027984 */ /* 0x001e240008000800 */
[----:B------:R-:W1:Y:S01]  /*0150*/  LDCU UR6, c[0x0][0x388] ;  /* 0x00007100ff0677ac */ /* 0x000e620008000800 */
[----:B0-----:R-:W-:-:S04]  /*0160*/  IMAD R2, R2, UR7, R5 ;  /* 0x0000000702027c24 */ /* 0x001fc8000f8e0205 */
[C---:B------:R-:W-:Y:S01]  /*0170*/  VIADD R0, R2.reuse, UR9 ;  /* 0x0000000902007c36 */ /* 0x040fe20008000000 */
[----:B-1----:R-:W-:-:S04]  /*0180*/  ISETP.GE.AND P0, PT, R2, UR6, PT ;  /* 0x0000000602007c0c */ /* 0x002fc8000bf06270 */
[----:B------:R-:W-:-:S09]  /*0190*/  ISETP.GE.AND P1, PT, R0, UR6, PT ;  /* 0x0000000600007c0c */ /* 0x000fd2000bf26270 */
[----:B------:R-:W0:Y:S08]  /*01a0*/  @!P0 LDC.64 R8, c[0x0][0x380] ;  /* 0x0000e000ff088b82 */ /* 0x000e300000000a00 */
[----:B------:R-:W1:Y:S08]  /*01b0*/  @!P1 LDC.64 R10, c[0x0][0x380] ;  /* 0x0000e000ff0a9b82 */ /* 0x000e700000000a00 */
[----:B------:R-:W2:Y:S01]  /*01c0*/  @!P0 LDC R3, c[0x0][0x3a0] ;  /* 0x0000e800ff038b82 */ /* 0x000ea20000000800 */
[----:B0-----:R-:W-:-:S07]  /*01d0*/  @!P0 IMAD.WIDE R8, R2, 0x4, R8 ;  /* 0x0000000402088825 */ /* 0x001fce00078e0208 */
[----:B------:R-:W0:Y:S01]  /*01e0*/  @!P1 LDC R13, c[0x0][0x3a0] ;  /* 0x0000e800ff0d9b82 */ /* 0x000e220000000800 */
[----:B------:R-:W2:Y:S01]  /*01f0*/  @!P0 LDG.E R8, desc[UR10][R8.64] ;  /* 0x0000000a08088981 */ /* 0x000ea2000c1e1900 */
[----:B-1----:R-:W-:-:S06]  /*0200*/  @!P1 IMAD.WIDE R10, R0, 0x4, R10 ;  /* 0x00000004000a9825 */ /* 0x002fcc00078e020a */
[----:B------:R1:W0:Y:S01]  /*0210*/  @!P1 LDG.E R10, desc[UR10][R10.64] ;  /* 0x0000000a0a0a9981 */ /* 0x000222000c1e1900 */
[----:B------:R-:W-:-:S04]  /*0220*/  UIADD3 UR4, UPT, UPT, UR4, 0x10, URZ ;  /* 0x0000001004047890 */ /* 0x000fc8000fffe0ff */
[----:B------:R-:W-:Y:S01]  /*0230*/  ULEA UR4, UR5, UR4, 0x18 ;  /* 0x0000000405047291 */ /* 0x000fe2000f8ec0ff */
[----:B------:R-:W-:-:S05]  /*0240*/  IMAD.U32 R7, RZ, RZ, UR9 ;  /* 0x00000009ff077e24 */ /* 0x000fca000f8e00ff */
[----:B------:R-:W-:Y:S01]  /*0250*/  LEA R4, R5, UR4, 0x2 ;  /* 0x0000000405047c11 */ /* 0x000fe2000f8e10ff */
[----:B-1----:R-:W-:Y:S01]  /*0260*/  HFMA2 R11, -RZ, RZ, 0, 5.9604644775390625e-08 ;  /* 0x00000001ff0b7431 */ /* 0x002fe200000001ff */
[----:B--2---:R-:W-:-:S03]  /*0270*/  @!P0 SHF.R.U32.HI R6, RZ, R3, R8 ;  /* 0x00000003ff068219 */ /* 0x004fc60000011608 */
[----:B------:R-:W-:Y:S01]  /*0280*/  IMAD R3, R7, 0x4, R4 ;  /* 0x0000000407037824 */ /* 0x000fe200078e0204 */
[----:B------:R-:W-:Y:S02]  /*0290*/  @!P0 LOP3.LUT R9, R6, 0x1, RZ, 0xc0, !PT ;  /* 0x0000000106098812 */ /* 0x000fe400078ec0ff */
[----:B0-----:R-:W-:-:S04]  /*02a0*/  @!P1 SHF.R.U32.HI R12, RZ, R13, R10 ;  /* 0x0000000dff0c9219 */ /* 0x001fc8000001160a */
[----:B------:R-:W-:Y:S01]  /*02b0*/  @!P1 LOP3.LUT R12, R12, 0x1, RZ, 0xc0, !PT ;  /* 0x000000010c0c9812 */ /* 0x000fe200078ec0ff */
[----:B------:R0:W-:Y:S04]  /*02c0*/  @!P0 STS [R4], R9 ;  /* 0x0000000904008388 */ /* 0x0001e80000000800 */
[----:B------:R0:W-:Y:S01]  /*02d0*/  @!P1 STS [R3], R12 ;  /* 0x0000000c03009388 */ /* 0x0001e20000000800 */
[----:B------:R-:W-:Y:S01]  /*02e0*/  LEA R6, R5, 0x2, 0x1 ;  /* 0x0000000205067811 */ /* 0x000fe200078e08ff */
[----:B------:R-:W-:Y:S06]  /*02f0*/  BAR.SYNC.DEFER_BLOCKING 0x0 ;  /* 0x0000000000007b1d */ /* 0x000fec0000010000 */
.L_x_3:
[----:B------:R-:W-:-:S04]  /*0300*/  IMAD R8, R6, R11, RZ ;  /* 0x0000000b06087224 */ /* 0x000fc800078e02ff */
[----:B0-----:R-:W-:-:S05]  /*0310*/  VIADD R9, R8, 0xffffffff ;  /* 0xffffffff08097836 */ /* 0x001fca0000000000 */
[----:B------:R-:W-:-:S13]  /*0320*/  ISETP.GE.U32.AND P0, PT, R9, UR7, PT ;  /* 0x0000000709007c0c */ /* 0x000fda000bf06070 */
[----:B------:R-:W-:-:S05]  /*0330*/  @!P0 IMAD.IADD R8, R8, 0x1, -R11 ;  /* 0x0000000108088824 */ /* 0x000fca00078e0a0b */
[----:B------:R-:W-:-:S05]  /*0340*/  @!P0 LEA R8, R8, UR4, 0x2 ;  /* 0x0000000408088c11 */ /* 0x000fca000f8e10ff */
[C---:B------:R-:W-:Y:S02]  /*0350*/  @!P0 IMAD R9, R11.reuse, 0x4, R8 ;  /* 0x000000040b098824 */ /* 0x040fe400078e0208 */
[----:B------:R-:W-:Y:S01]  /*0360*/  @!P0 LDS R8, [R8+-0x4] ;  /* 0xfffffc0008088984 */ /* 0x000fe20000000800 */
[----:B------:R-:W-:-:S03]  /*0370*/  IMAD.SHL.U32 R11, R11, 0x2, RZ ;  /* 0x000000020b0b7824 */ /* 0x000fc600078e00ff */
[----:B------:R-:W0:Y:S02]  /*0380*/  @!P0 LDS R13, [R9+-0x4] ;  /* 0xfffffc00090d8984 */ /* 0x000e240000000800 */
[----:B0-----:R-:W-:-:S05]  /*0390*/  @!P0 IADD3 R10, PT, PT, R8, R13, RZ ;  /* 0x0000000d080a8210 */ /* 0x001fca0007ffe0ff */
[----:B------:R1:W-:Y:S01]  /*03a0*/  @!P0 STS [R9+-0x4], R10 ;  /* 0xfffffc0a09008388 */ /* 0x0003e20000000800 */
[----:B------:R-:W-:Y:S01]  /*03b0*/  BAR.SYNC.DEFER_BLOCKING 0x0 ;  /* 0x0000000000007b1d */ /* 0x000fe20000010000 */
[----:B------:R-:W-:-:S13]  /*03c0*/  ISETP.GE.U32.AND P0, PT, R11, UR7, PT ;  /* 0x000000070b007c0c */ /* 0x000fda000bf06070 */
[----:B-1----:R-:W-:Y:S05]  /*03d0*/  @!P0 BRA `(.L_x_3) ;  /* 0xfffffffc00c88947 */ /* 0x002fea000383ffff */
[----:B------:R-:W-:Y:S01]  /*03e0*/  ISETP.NE.AND P0, PT, R5, RZ, PT ;  /* 0x000000ff0500720c */ /* 0x000fe20003f05270 */
[----:B------:R-:W-:-:S12]  /*03f0*/  BSSY.RECONVERGENT B0, `(.L_x_4) ;  /* 0x0000010000007945 */ /* 0x000fd80003800200 */
[----:B------:R-:W-:Y:S05]  /*0400*/  @P0 BRA `(.L_x_5) ;  /* 0x0000000000380947 */ /* 0x000fea0003800000 */
[----:B------:R-:W0:Y:S01]  /*0410*/  LDCU.64 UR12, c[0x0][0x390] ;  /* 0x00007200ff0c77ac */ /* 0x000e220008000a00 */
[----:B------:R-:W-:Y:S02]  /*0420*/  ULEA UR8, UR9, UR4, 0x3 ;  /* 0x0000000409087291 */ /* 0x000fe4000f8e18ff */
[----:B0-----:R-:W-:-:S04]  /*0430*/  UISETP.NE.U32.AND UP0, UPT, UR12, URZ, UPT ;  /* 0x000000ff0c00728c */ /* 0x001fc8000bf05070 */
[----:B------:R-:W-:-:S09]  /*0440*/  UISETP.NE.AND.EX UP0, UPT, UR13, URZ, UPT, UP0 ;  /* 0x000000ff0d00728c */ /* 0x000fd2000bf05300 */
[----:B------:R-:W-:Y:S05]  /*0450*/  BRA.U !UP0, `(.L_x_6) ;  /* 0x0000000108207547 */ /* 0x000fea000b800000 */
[----:B------:R-:W0:Y:S01]  /*0460*/  S2UR UR6, SR_CgaCtaId ;  /* 0x00000000000679c3 */ /* 0x000e220000008800 */
[----:B------:R-:W-:Y:S01]  /*0470*/  UMOV UR5, 0x400 ;  /* 0x0000040000057882 */ /* 0x000fe20000000000 */
[----:B------:R-:W-:Y:S06]  /*0480*/  LDS R11, [UR8+-0x4] ;  /* 0xfffffc08ff0b7984 */ /* 0x000fec0008000800 */
[----:B------:R-:W1:Y:S01]  /*0490*/  LDC.64 R8, c[0x0][0x390] ;  /* 0x0000e400ff087b82 */ /* 0x000e620000000a00 */
[----:B0-----:R-:W-:-:S09]  /*04a0*/  ULEA UR5, UR6, UR5, 0x18 ;  /* 0x0000000506057291 */ /* 0x001fd2000f8ec0ff */
[----:B------:R-:W1:Y:S02]  /*04b0*/  LDS R13, [UR5] ;  /* 0x00000005ff0d7984 */ /* 0x000e640008000800 */
[----:B-1----:R-:W-:-:S05]  /*04c0*/  IMAD.WIDE R8, R13, 0x4, R8 ;  /* 0x000000040d087825 */ /* 0x002fca00078e0208 */
[----:B------:R0:W-:Y:S02]  /*04d0*/  STG.E.STRONG.SYS desc[UR10][R8.64], R11 ;  /* 0x0000000b08007986 */ /* 0x0001e4000c11590a */
.L_x_6:
[----:B------:R-:W-:Y:S01]  /*04e0*/  STS [UR8+-0x4], RZ ;  /* 0xfffffcffff007988 */ /* 0x000fe20008000808 */
.L_x_5:
[----:B------:R-:W-:Y:S05]  /*04f0*/  BSYNC.RECONVERGENT B0 ;  /* 0x0000000000007941 */ /* 0x000fea0003800200 */
.L_x_4:
[----:B------:R-:W-:Y:S06]  /*0500*/  BAR.SYNC.DEFER_BLOCKING 0x0 ;  /* 0x0000000000007b1d */ /* 0x000fec0000010000 */
.L_x_7:
[----:B0-----:R-:W-:-:S04]  /*0510*/  IMAD R8, R6, R7, RZ ;  /* 0x0000000706087224 */ /* 0x001fc800078e02ff */
[----:B------:R-:W-:-:S05]  /*0520*/  VIADD R9, R8, 0xffffffff ;  /* 0xffffffff08097836 */ /* 0x000fca0000000000 */
[----:B------:R-:W-:-:S13]  /*0530*/  ISETP.GE.U32.AND P0, PT, R9, UR7, PT ;  /* 0x0000000709007c0c */ /* 0x000fda000bf06070 */
[C---:B------:R-:W-:Y:S01]  /*0540*/  @!P0 IMAD.IADD R9, R8.reuse, 0x1, -R7 ;  /* 0x0000000108098824 */ /* 0x040fe200078e0a07 */
[----:B------:R-:W-:-:S04]  /*0550*/  @!P0 LEA R8, R8, UR4, 0x2 ;  /* 0x0000000408088c11 */ /* 0x000fc8000f8e10ff */
[----:B------:R-:W-:Y:S02]  /*0560*/  @!P0 LEA R10, R9, UR4, 0x2 ;  /* 0x00000004090a8c11 */ /* 0x000fe4000f8e10ff */
[----:B------:R-:W-:Y:S04]  /*0570*/  @!P0 LDS R9, [R8+-0x4] ;  /* 0xfffffc0008098984 */ /* 0x000fe80000000800 */
[----:B------:R-:W0:Y:S02]  /*0580*/  @!P0 LDS R12, [R10+-0x4] ;  /* 0xfffffc000a0c8984 */ /* 0x000e240000000800 */
[----:B0-----:R-:W-:-:S05]  /*0590*/  @!P0 IADD3 R11, PT, PT, R9, R12, RZ ;  /* 0x0000000c090b8210 */ /* 0x001fca0007ffe0ff */
[----:B------:R1:W-:Y:S04]  /*05a0*/  @!P0 STS [R8+-0x4], R11 ;  /* 0xfffffc0b08008388 */ /* 0x0003e80000000800 */
[----:B------:R1:W-:Y:S01]  /*05b0*/  @!P0 STS [R10+-0x4], R9 ;  /* 0xfffffc090a008388 */ /* 0x0003e20000000800 */
[----:B------:R-:W-:Y:S01]  /*05c0*/  BAR.SYNC.DEFER_BLOCKING 0x0 ;  /* 0x0000000000007b1d */ /* 0x000fe20000010000 */
[----:B------:R-:W-:Y:S02]  /*05d0*/  ISETP.GT.U32.AND P0, PT, R7, 0x1, PT ;  /* 0x000000010700780c */ /* 0x000fe40003f04070 */
[----:B------:R-:W-:-:S11]  /*05e0*/  SHF.R.U32.HI R7, RZ, 0x1, R7 ;  /* 0x00000001ff077819 */ /* 0x000fd60000011607 */
[----:B-1----:R-:W-:Y:S05]  /*05f0*/  @P0 BRA `(.L_x_7) ;  /* 0xfffffffc00c40947 */ /* 0x002fea000383ffff */
[----:B------:R-:W-:-:S13]  /*0600*/  ISETP.NE.AND P0, PT, R5, RZ, PT ;  /* 0x000000ff0500720c */ /* 0x000fda0003f05270 */
[----:B------:R-:W-:Y:S05]  /*0610*/  @P0 BRA `(.L_x_8) ;  /* 0x00000000006c0947 */ /* 0x000fea0003800000 */
[----:B------:R-:W0:Y:S01]  /*0620*/  S2UR UR5, SR_CgaCtaId ;  /* 0x00000000000579c3 */ /* 0x000e220000008800 */
[----:B------:R-:W-:Y:S02]  /*0630*/  UMOV UR4, 0x400 ;  /* 0x0000040000047882 */ /* 0x000fe40000000000 */
[----:B0-----:R-:W-:-:S09]  /*0640*/  ULEA UR4, UR5, UR4, 0x18 ;  /* 0x0000000405047291 */ /* 0x001fd2000f8ec0ff */
[----:B------:R-:W0:Y:S02]  /*0650*/  LDS R5, [UR4] ;  /* 0x00000004ff057984 */ /* 0x000e240008000800 */
[----:B0-----:R-:W-:-:S13]  /*0660*/  ISETP.GE.AND P0, PT, R5, 0x1, PT ;  /* 0x000000010500780c */ /* 0x001fda0003f06270 */
[----:B------:R-:W-:Y:S05]  /*0670*/  @!P0 BRA `(.L_x_9) ;  /* 0x0000000000448947 */ /* 0x000fea0003800000 */
[----:B------:R-:W0:Y:S02]  /*0680*/  LDC.64 R8, c[0x4][0x8] ;  /* 0x01000200ff087b82 */ /* 0x000e240000000a00 */
.L_x_10:
[----:B0-----:R-:W2:Y:S01]  /*0690*/  LDG.E.STRONG.SYS R6, desc[UR10][R8.64] ;  /* 0x0000000a08067981 */ /* 0x001ea2000c1f5900 */
[----:B------:R-:W-:Y:S05]  /*06a0*/  YIELD ;  /* 0x0000000000007946 */ /* 0x000fea0003800000 */
[----:B--2---:R-:W-:-:S13]  /*06b0*/  ISETP.GE.AND P0, PT, R6, R5, PT ;  /* 0x000000050600720c */ /* 0x004fda0003f06270 */
[----:B------:R-:W-:Y:S05]  /*06c0*/  @!P0 BRA `(.L_x_10) ;  /* 0xfffffffc00f08947 */ /* 0x000fea000383ffff */
[----:B------:R-:W0:Y:S01]  /*06d0*/  LDC.64 R8, c[0x0][0x390] ;  /* 0x0000e400ff087b82 */ /* 0x000e220000000a00 */
[----:B------:R-:W-:-:S04]  /*06e0*/  VIADD R7, R5, 0xffffffff ;  /* 0xffffffff05077836 */ /* 0x000fc80000000000 */
[----:B0-----:R-:W-:-:S04]  /*06f0*/  IMAD.WIDE.U32 R6, R7, 0x4, R8 ;  /* 0x0000000407067825 */ /* 0x001fc800078e0008 */
[----:B------:R-:W-:Y:S02]  /*0700*/  IMAD.WIDE.U32 R8, R5, 0x4, R8 ;  /* 0x0000000405087825 */ /* 0x000fe400078e0008 */
[----:B------:R-:W2:Y:S04]  /*0710*/  LDG.E.STRONG.SYS R6, desc[UR10][R6.64] ;  /* 0x0000000a06067981 */ /* 0x000ea8000c1f5900 */
[----:B------:R-:W2:Y:S02]  /*0720*/  LDG.E.STRONG.SYS R5, desc[UR10][R8.64] ;  /* 0x0000000a08057981 */ /* 0x000ea4000c1f5900 */
[----:B--2---:R-:W-:-:S05]  /*0730*/  IMAD.IADD R5, R6, 0x1, R5 ;  /* 0x0000000106057824 */ /* 0x004fca00078e0205 */
[----:B------:R0:W-:Y:S01]  /*0740*/  STG.E.STRONG.SYS desc[UR10][R8.64], R5 ;  /* 0x0000000508007986 */ /* 0x0001e2000c11590a */
[----:B------:R-:W-:Y:S06]  /*0750*/  MEMBAR.SC.GPU ;  /* 0x0000000000007992 */ /* 0x000fec0000002000 */
[----:B------:R-:W-:-:S00]  /*0760*/  ERRBAR ;  /* 0x00000000000079ab */ /* 0x000fc00000000000 */
[----:B------:R-:W-:Y:S06]  /*0770*/  CGAERRBAR ;  /* 0x00000000000075ab */ /* 0x000fec0000000000 */
[----:B------:R-:W-:Y:S01]  /*0780*/  CCTL.IVALL ;  /* 0x00000000ff00798f */ /* 0x000fe20002000000 */
.L_x_9:
[----:B------:R-:W0:Y:S02]  /*0790*/  LDC.64 R6, c[0x4][0x8] ;  /* 0x01000200ff067b82 */ /* 0x000e240000000a00 */
[----:B0-----:R-:W2:Y:S02]  /*07a0*/  LDG.E.STRONG.SYS R5, desc[UR10][R6.64] ;  /* 0x0000000a06057981 */ /* 0x001ea4000c1f5900 */
[----:B--2---:R-:W-:-:S05]  /*07b0*/  VIADD R5, R5, 0x1 ;  /* 0x0000000105057836 */ /* 0x004fca0000000000 */
[----:B------:R0:W-:Y:S02]  /*07c0*/  STG.E.STRONG.SYS desc[UR10][R6.64], R5 ;  /* 0x0000000506007986 */ /* 0x0001e4000c11590a */
.L_x_8:
[----:B------:R-:W-:Y:S05]  /*07d0*/  WARPSYNC.ALL ;  /* 0x0000000000007948 */ /* 0x000fea0003800000 */
[----:B------:R-:W1:Y:S08]  /*07e0*/  S2UR UR5, SR_CgaCtaId ;  /* 0x00000000000579c3 */ /* 0x000e700000008800 */
[----:B------:R-:W-:Y:S06]  /*07f0*/  BAR.SYNC.DEFER_BLOCKING 0x0 ;  /* 0x0000000000007b1d */ /* 0x000fec0000010000 */
[----:B------:R-:W-:-:S02]  /*0800*/  UMOV UR4, 0x400 ;  /* 0x0000040000047882 */ /* 0x000fc40000000000 */
[----:B-1----:R-:W-:-:S09]  /*0810*/  ULEA UR4, UR5, UR4, 0x18 ;  /* 0x0000000405047291 */ /* 0x002fd2000f8ec0ff */
[----:B0-----:R-:W0:Y:S02]  /*0820*/  LDS R5, [UR4] ;  /* 0x00000004ff057984 */ /* 0x001e240008000800 */
[----:B------:R-:W1:Y:S01]  /*0830*/  LDCU UR4, c[0x0][0x388] ;  /* 0x00007100ff0477ac */ /* 0x000e620008000800 */
[----:B0-----:R-:W-:-:S13]  /*0840*/  ISETP.GE.AND P1, PT, R5, 0x1, PT ;  /* 0x000000010500780c */ /* 0x001fda0003f26270 */
[----:B------:R-:W0:Y:S01]  /*0850*/  @P1 LDC.64 R6, c[0x0][0x390] ;  /* 0x0000e400ff061b82 */ /* 0x000e220000000a00 */
[----:B------:R-:W-:Y:S01]  /*0860*/  @P1 IADD3 R5, PT, PT, R5, -0x1, RZ ;  /* 0xffffffff05051810 */ /* 0x000fe20007ffe0ff */
[----:B------:R-:W2:Y:S04]  /*0870*/  @P1 LDS R8, [R4] ;  /* 0x0000000004081984 */ /* 0x000ea80000000800 */
[----:B0-----:R-:W-:-:S05]  /*0880*/  @P1 IMAD.WIDE.U32 R6, R5, 0x4, R6 ;  /* 0x0000000405061825 */ /* 0x001fca00078e0006 */
[----:B------:R-:W2:Y:S04]  /*0890*/  @P1 LDG.E.STRONG.SYS R5, desc[UR10][R6.64] ;  /* 0x0000000a06051981 */ /* 0x000ea8000c1f5900 */
[----:B------:R0:W3:Y:S01]  /*08a0*/  @P1 LDG.E.STRONG.SYS R9, desc[UR10][R6.64] ;  /* 0x0000000a06091981 */ /* 0x0000e2000c1f5900 */
[----:B-1----:R-:W-:-:S13]  /*08b0*/  ISETP.GE.AND P0, PT, R2, UR4, PT ;  /* 0x0000000402007c0c */ /* 0x002fda000bf06270 */
[----:B0-----:R-:W0:Y:S02]  /*08c0*/  @!P0 LDC.64 R6, c[0x0][0x398] ;  /* 0x0000e600ff068b82 */ /* 0x001e240000000a00 */
[----:B0-----:R-:W-:-:S04]  /*08d0*/  @!P0 IMAD.WIDE R6, R2, 0x4, R6 ;  /* 0x0000000402068825 */ /* 0x001fc800078e0206 */
[----:B--2---:R-:W-:-:S05]  /*08e0*/  @P1 IMAD.IADD R5, R5, 0x1, R8 ;  /* 0x0000000105051824 */ /* 0x004fca00078e0208 */
[----:B------:R-:W-:Y:S04]  /*08f0*/  @P1 STS [R4], R5 ;  /* 0x0000000504001388 */ /* 0x000fe80000000800 */
[----:B------:R-:W3:Y:S02]  /*0900*/  @P1 LDS R8, [R3] ;  /* 0x0000000003081984 */ /* 0x000ee40000000800 */
[----:B---3--:R-:W-:-:S05]  /*0910*/  @P1 IMAD.IADD R8, R9, 0x1, R8 ;  /* 0x0000000109081824 */ /* 0x008fca00078e0208 */
[----:B------:R-:W-:Y:S01]  /*0920*/  @P1 STS [R3], R8 ;  /* 0x0000000803001388 */ /* 0x000fe20000000800 */
[----:B------:R-:W-:Y:S01]  /*0930*/  BAR.SYNC.DEFER_BLOCKING 0x0 ;  /* 0x0000000000007b1d */ /* 0x000fe20000010000 */
[----:B------:R-:W-:-:S05]  /*0940*/  ISETP.GE.AND P1, PT, R0, UR4, PT ;  /* 0x0000000400007c0c */ /* 0x000fca000bf26270 */
[----:B------:R-:W0:Y:S04]  /*0950*/  @!P0 LDS R9, [R4] ;  /* 0x0000000004098984 */ /* 0x000e280000000800 */
[----:B0-----:R0:W-:Y:S04]  /*0960*/  @!P0 STG.E desc[UR10][R6.64], R9 ;  /* 0x0000000906008986 */ /* 0x0011e8000c10190a */
[----:B------:R-:W-:Y:S05]  /*0970*/  @P1 EXIT ;  /* 0x000000000000194d */ /* 0x000fea0003800000 */
[----:B------:R-:W1:Y:S01]  /*0980*/  LDS R3, [R3] ;  /* 0x0000000003037984 */ /* 0x000e620000000800 */
[----:B------:R-:W2:Y:S02]  /*0990*/  LDC.64 R4, c[0x0][0x398] ;  /* 0x0000e600ff047b82 */ /* 0x000ea40000000a00 */
[----:B--2---:R-:W-:-:S05]  /*09a0*/  IMAD.WIDE R4, R0, 0x4, R4 ;  /* 0x0000000400047825 */ /* 0x004fca00078e0204 */
[----:B-1----:R-:W-:Y:S01]  /*09b0*/  STG.E desc[UR10][R4.64], R3 ;  /* 0x0000000304007986 */ /* 0x002fe2000c10190a */
[----:B------:R-:W-:Y:S05]  /*09c0*/  EXIT ;  /* 0x000000000000794d */ /* 0x000fea0003800000 */
.L_x_11:
        /* <DEDUP_REMOVED lines=11> */
.L_x_13:


//--------------------- .nv.shared._Z10rankKerneliijPjS_S_ --------------------------
	.section	.nv.shared._Z10rankKerneliijPjS_S_,"aw",@nobits
	.sectionflags	@""
	.align	16
	.zero		1024


//--------------------- .nv.shared.reserved.0     --------------------------
	.section	.nv.shared.reserved.0,"aw",@nobits
	.weak		__nv_reservedSMEM_offset_0_alias
	.size		__nv_reservedSMEM_offset_0_alias, 0, 64
	.other		__nv_reservedSMEM_offset_0_alias,@"STO_CUDA_RESERVED_SHARED STV_DEFAULT"
__nv_reservedSMEM_offset_0_alias:
	.zero		0
	.zero		64


//--------------------- .nv.global                --------------------------
	.section	.nv.global,"aw",@nobits
	.align	4
.nv.global:
	.type		bCount,@object
	.size		bCount,(bCount1 - bCount)
bCount:
	.zero		4
	.type		bCount1,@object
	.size		bCount1,(.L_1 - bCount1)
bCount1:
	.zero		4
.L_1:


//--------------------- .nv.shared._Z10scanKernelPKjiPVjPjj --------------------------
	.section	.nv.shared._Z10scanKernelPKjiPVjPjj,"aw",@nobits
	.sectionflags	@""
	.align	16
.nv.shared._Z10scanKernelPKjiPVjPjj:
	.zero		1040


//--------------------- .nv.constant0._Z10rankKerneliijPjS_S_ --------------------------
	.section	.nv.constant0._Z10rankKerneliijPjS_S_,"a",@progbits
	.sectionflags	@""
	.align	4
.nv.constant0._Z10rankKerneliijPjS_S_:
	.zero		936


//--------------------- .nv.constant0._Z10scanKernelPKjiPVjPjj --------------------------
	.section	.nv.constant0._Z10scanKernelPKjiPVjPjj,"a",@progbits
	.sectionflags	@""
	.align	4
.nv.constant0._Z10scanKernelPKjiPVjPjj:
	.zero		932


//--------------------- SYMBOLS --------------------------

	.type		.nv.reservedSmem.offset0,@object
	.size		.nv.reservedSmem.offset0,0x4
	.type		.nv.reservedSmem.cap,@object
	.size		.nv.reservedSmem.cap,0x4
